//
// Generated by NVIDIA NVVM Compiler
//
// Compiler Build ID: CL-36424714
// Cuda compilation tools, release 13.0, V13.0.88
// Based on NVVM 20.0.0
//

.version 9.0
.target sm_100
.address_size 64

	// .globl	_Z3dotPfS_S_
.extern .func  (.param .b32 func_retval0) vprintf
(
	.param .b64 vprintf_param_0,
	.param .b64 vprintf_param_1
)
;
// _ZZ3dotPfS_S_E5cache has been demoted
.global .align 1 .b8 $str[4] = {37, 102, 10};

.visible .entry _Z3dotPfS_S_(
	.param .u64 .ptr .align 1 _Z3dotPfS_S__param_0,
	.param .u64 .ptr .align 1 _Z3dotPfS_S__param_1,
	.param .u64 .ptr .align 1 _Z3dotPfS_S__param_2
)
{
	.local .align 8 .b8 	__local_depot0[8];
	.reg .b64 	%SP;
	.reg .b64 	%SPL;
	.reg .pred 	%p<7>;
	.reg .b32 	%r<20>;
	.reg .b32 	%f<14>;
	.reg .b64 	%rd<16>;
	.reg .b64 	%fd<2>;
	// demoted variable
	.shared .align 4 .b8 _ZZ3dotPfS_S_E5cache[1024];
	mov.u64 	%SPL, __local_depot0;
	cvta.local.u64 	%SP, %SPL;
	ld.param.u64 	%rd3, [_Z3dotPfS_S__param_0];
	ld.param.u64 	%rd4, [_Z3dotPfS_S__param_1];
	ld.param.u64 	%rd5, [_Z3dotPfS_S__param_2];
	mov.u32 	%r1, %tid.x;
	mov.u32 	%r19, %ntid.x;
	mov.u32 	%r3, %ctaid.x;
	mad.lo.s32 	%r18, %r19, %r3, %r1;
	setp.gt.s32 	%p1, %r18, 3071;
	mov.f32 	%f13, 0f00000000;
	@%p1 bra 	$L__BB0_3;
	mov.u32 	%r11, %nctaid.x;
	mul.lo.s32 	%r5, %r19, %r11;
	cvta.to.global.u64 	%rd1, %rd3;
	cvta.to.global.u64 	%rd2, %rd4;
	mov.f32 	%f13, 0f00000000;
$L__BB0_2:
	mul.wide.s32 	%rd6, %r18, 4;
	add.s64 	%rd7, %rd1, %rd6;
	ld.global.f32 	%f6, [%rd7];
	add.s64 	%rd8, %rd2, %rd6;
	ld.global.f32 	%f7, [%rd8];
	fma.rn.f32 	%f13, %f6, %f7, %f13;
	add.s32 	%r18, %r18, %r5;
	setp.lt.s32 	%p2, %r18, 3072;
	@%p2 bra 	$L__BB0_2;
$L__BB0_3:
	shl.b32 	%r12, %r1, 2;
	mov.u32 	%r13, _ZZ3dotPfS_S_E5cache;
	add.s32 	%r8, %r13, %r12;
	st.shared.f32 	[%r8], %f13;
	bar.sync 	0;
	setp.lt.u32 	%p3, %r19, 2;
	@%p3 bra 	$L__BB0_7;
$L__BB0_4:
	shr.u32 	%r10, %r19, 1;
	setp.ge.u32 	%p4, %r1, %r10;
	@%p4 bra 	$L__BB0_6;
	shl.b32 	%r14, %r10, 2;
	add.s32 	%r15, %r8, %r14;
	ld.shared.f32 	%f8, [%r15];
	ld.shared.f32 	%f9, [%r8];
	add.f32 	%f10, %f8, %f9;
	st.shared.f32 	[%r8], %f10;
$L__BB0_6:
	bar.sync 	0;
	setp.gt.u32 	%p5, %r19, 3;
	mov.u32 	%r19, %r10;
	@%p5 bra 	$L__BB0_4;
$L__BB0_7:
	setp.ne.s32 	%p6, %r1, 0;
	@%p6 bra 	$L__BB0_9;
	ld.shared.f32 	%f11, [_ZZ3dotPfS_S_E5cache];
	cvta.to.global.u64 	%rd9, %rd5;
	mul.wide.u32 	%rd10, %r3, 4;
	add.s64 	%rd11, %rd9, %rd10;
	st.global.f32 	[%rd11], %f11;
	cvt.f64.f32 	%fd1, %f11;
	add.u64 	%rd12, %SP, 0;
	add.u64 	%rd13, %SPL, 0;
	st.local.f64 	[%rd13], %fd1;
	mov.u64 	%rd14, $str;
	cvta.global.u64 	%rd15, %rd14;
	{ // callseq 0, 0
	.param .b64 param0;
	st.param.b64 	[param0], %rd15;
	.param .b64 param1;
	st.param.b64 	[param1], %rd12;
	.param .b32 retval0;
	call.uni (retval0), 
	vprintf, 
	(
	param0, 
	param1
	);
	ld.param.b32 	%r16, [retval0];
	} // callseq 0
$L__BB0_9:
	ret;

}


// ===== COMPILED SASS (sm_100) =====

	.target	sm_100

	.elftype	@"ET_EXEC"


//--------------------- .note.nv.tkinfo           --------------------------
	.section	.note.nv.tkinfo,"",@"SHT_NOTE"
	.sectionflags	@"SHF_NOTE_NV_TKINFO"
	.tkinfo
        /*0018*/ 	.word	0x00000002
        /*0030*/ 	.string	""
        /*0030*/ 	.string	"ptxas"
        /*0030*/ 	.string	"Cuda compilation tools, release 13.0, V13.0.88"
        /*0030*/ 	.string	"Build cuda_13.0.r13.0/compiler.36424714_0"
        /*0030*/ 	.string	"-arch sm_100 -m 64 "



//--------------------- .note.nv.cuinfo           --------------------------
	.section	.note.nv.cuinfo,"",@"SHT_NOTE"
	.sectionflags	@"SHF_NOTE_NV_CUINFO"
        /*0018*/ 	.short	0x0002
        /*001a*/ 	.short	0x0064
        /*001c*/ 	.short	0x0082
	.zero		2


//--------------------- .nv.info                  --------------------------
	.section	.nv.info,"",@"SHT_CUDA_INFO"
	.align	4


	//----- nvinfo : EIATTR_REGCOUNT
	.align		4
        /*0000*/ 	.byte	0x04, 0x2f
        /*0002*/ 	.short	(.L_2 - .L_1)
	.align		4
.L_1:
        /*0004*/ 	.word	index@(_Z3dotPfS_S_)
        /*0008*/ 	.word	0x00000018


	//----- nvinfo : EIATTR_FRAME_SIZE
	.align		4
.L_2:
        /*000c*/ 	.byte	0x04, 0x11
        /*000e*/ 	.short	(.L_4 - .L_3)
	.align		4
.L_3:
        /*0010*/ 	.word	index@(_Z3dotPfS_S_)
        /*0014*/ 	.word	0x00000008


	//----- nvinfo : EIATTR_MIN_STACK_SIZE
	.align		4
.L_4:
        /*0018*/ 	.byte	0x04, 0x12
        /*001a*/ 	.short	(.L_6 - .L_5)
	.align		4
.L_5:
        /*001c*/ 	.word	index@(_Z3dotPfS_S_)
        /*0020*/ 	.word	0x00000008
.L_6:


//--------------------- .nv.compat                --------------------------
	.section	.nv.compat,"",@"SHT_CUDA_COMPAT_INFO"
	.align	4
        /*0000*/ 	.byte	0x02, 0x09, 0x00, 0x00, 0x02, 0x02, 0x01, 0x00, 0x02, 0x05, 0x05, 0x00, 0x03, 0x07, 0x01, 0x01
        /*0010*/ 	.byte	0x02, 0x03, 0x00, 0x00, 0x02, 0x06, 0x01, 0x00, 0x04, 0x0b, 0x08, 0x00, 0x09, 0x00, 0x00, 0x00
        /*0020*/ 	.byte	0x00, 0x00, 0x00, 0x00


//--------------------- .nv.info._Z3dotPfS_S_     --------------------------
	.section	.nv.info._Z3dotPfS_S_,"",@"SHT_CUDA_INFO"
	.sectionflags	@""
	.align	4


	//----- nvinfo : EIATTR_CUDA_API_VERSION
	.align		4
        /*0000*/ 	.byte	0x04, 0x37
        /*0002*/ 	.short	(.L_8 - .L_7)
.L_7:
        /*0004*/ 	.word	0x00000082


	//----- nvinfo : EIATTR_KPARAM_INFO
	.align		4
.L_8:
        /*0008*/ 	.byte	0x04, 0x17
        /*000a*/ 	.short	(.L_10 - .L_9)
.L_9:
        /*000c*/ 	.word	0x00000000
        /*0010*/ 	.short	0x0002
        /*0012*/ 	.short	0x0010
        /*0014*/ 	.byte	0x00, 0xf5, 0x21, 0x00


	//----- nvinfo : EIATTR_KPARAM_INFO
	.align		4
.L_10:
        /*0018*/ 	.byte	0x04, 0x17
        /*001a*/ 	.short	(.L_12 - .L_11)
.L_11:
        /*001c*/ 	.word	0x00000000
        /*0020*/ 	.short	0x0001
        /*0022*/ 	.short	0x0008
        /*0024*/ 	.byte	0x00, 0xf5, 0x21, 0x00


	//----- nvinfo : EIATTR_KPARAM_INFO
	.align		4
.L_12:
        /*0028*/ 	.byte	0x04, 0x17
        /*002a*/ 	.short	(.L_14 - .L_13)
.L_13:
        /*002c*/ 	.word	0x00000000
        /*0030*/ 	.short	0x0000
        /*0032*/ 	.short	0x0000
        /*0034*/ 	.byte	0x00, 0xf5, 0x21, 0x00


	//----- nvinfo : EIATTR_SPARSE_MMA_MASK
	.align		4
.L_14:
        /*0038*/ 	.byte	0x03, 0x50
        /*003a*/ 	.short	0x0000


	//----- nvinfo : EIATTR_MAXREG_COUNT
	.align		4
        /*003c*/ 	.byte	0x03, 0x1b
        /*003e*/ 	.short	0x00ff


	//----- nvinfo : EIATTR_NUM_BARRIERS
	.align		4
        /*0040*/ 	.byte	0x02, 0x4c
        /*0042*/ 	.byte	0x01
	.zero		1


	//----- nvinfo : EIATTR_EXTERNS
	.align		4
        /*0044*/ 	.byte	0x04, 0x0f
        /*0046*/ 	.short	(.L_16 - .L_15)


	//   ....[0]....
	.align		4
.L_15:
        /*0048*/ 	.word	index@(vprintf)


	//----- nvinfo : EIATTR_MERCURY_ISA_VERSION
	.align		4
.L_16:
        /*004c*/ 	.byte	0x03, 0x5f
        /*004e*/ 	.short	0x0101


	//----- nvinfo : EIATTR_VRC_CTA_INIT_COUNT
	.align		4
        /*0050*/ 	.byte	0x02, 0x4a
	.zero		1
	.zero		1


	//----- nvinfo : EIATTR_SYSCALL_OFFSETS
	.align		4
        /*0054*/ 	.byte	0x04, 0x46
        /*0056*/ 	.short	(.L_18 - .L_17)


	//   ....[0]....
.L_17:
        /*0058*/ 	.word	0x00000420


	//----- nvinfo : EIATTR_EXIT_INSTR_OFFSETS
	.align		4
.L_18:
        /*005c*/ 	.byte	0x04, 0x1c
        /*005e*/ 	.short	(.L_20 - .L_19)


	//   ....[0]....
.L_19:
        /*0060*/ 	.word	0x00000320


	//   ....[1]....
        /*0064*/ 	.word	0x00000430


	//----- nvinfo : EIATTR_CRS_STACK_SIZE
	.align		4
.L_20:
        /*0068*/ 	.byte	0x04, 0x1e
        /*006a*/ 	.short	(.L_22 - .L_21)
.L_21:
        /*006c*/ 	.word	0x00000000


	//----- nvinfo : EIATTR_CBANK_PARAM_SIZE
	.align		4
.L_22:
        /*0070*/ 	.byte	0x03, 0x19
        /*0072*/ 	.short	0x0018


	//----- nvinfo : EIATTR_PARAM_CBANK
	.align		4
        /*0074*/ 	.byte	0x04, 0x0a
        /*0076*/ 	.short	(.L_24 - .L_23)
	.align		4
.L_23:
        /*0078*/ 	.word	index@(.nv.constant0._Z3dotPfS_S_)
        /*007c*/ 	.short	0x0380
        /*007e*/ 	.short	0x0018


	//----- nvinfo : EIATTR_SW_WAR
	.align		4
.L_24:
        /*0080*/ 	.byte	0x04, 0x36
        /*0082*/ 	.short	(.L_26 - .L_25)
.L_25:
        /*0084*/ 	.word	0x00000008
.L_26:


//--------------------- .nv.callgraph             --------------------------
	.section	.nv.callgraph,"",@"SHT_CUDA_CALLGRAPH"
	.align	4
	.sectionentsize	8
	.align		4
        /*0000*/ 	.word	0x00000000
	.align		4
        /*0004*/ 	.word	0xffffffff
	.align		4
        /*0008*/ 	.word	index@(_Z3dotPfS_S_)
	.align		4
        /*000c*/ 	.word	index@(vprintf)
	.align		4
        /*0010*/ 	.word	0x00000000
	.align		4
        /*0014*/ 	.word	0xfffffffe
	.align		4
        /*0018*/ 	.word	0x00000000
	.align		4
        /*001c*/ 	.word	0xfffffffd
	.align		4
        /*0020*/ 	.word	0x00000000
	.align		4
        /*0024*/ 	.word	0xfffffffc


//--------------------- .nv.constant4             --------------------------
	.section	.nv.constant4,"a",@progbits
	.align	8
	.align		8
.nv.constant4:
        /*0000*/ 	.dword	vprintf
	.align		8
        /*0008*/ 	.dword	$str


//--------------------- .text._Z3dotPfS_S_        --------------------------
	.section	.text._Z3dotPfS_S_,"ax",@progbits
	.align	128
        .global         _Z3dotPfS_S_
        .type           _Z3dotPfS_S_,@function
        .size           _Z3dotPfS_S_,(.L_x_7 - _Z3dotPfS_S_)
        .other          _Z3dotPfS_S_,@"STO_CUDA_ENTRY STV_DEFAULT"
_Z3dotPfS_S_:
.text._Z3dotPfS_S_:
[----:B------:R-:W0:Y:S01]  /*0000*/  LDC R1, c[0x0][0x37c] ;  /* 0x0000df00ff017b82 */ /* 0x000e220000000800 */
[----:B------:R-:W1:Y:S01]  /*0010*/  S2R R15, SR_TID.X ;  /* 0x00000000000f7919 */ /* 0x000e620000002100 */
[----:B------:R-:W2:Y:S01]  /*0020*/  LDCU UR5, c[0x0][0x2fc] ;  /* 0x00005f80ff0577ac */ /* 0x000ea20008000800 */
[----:B0-----:R-:W-:Y:S01]  /*0030*/  VIADD R1, R1, 0xfffffff8 ;  /* 0xfffffff801017836 */ /* 0x001fe20000000000 */
[----:B------:R-:W-:Y:S01]  /*0040*/  BSSY.RECONVERGENT B0, `(.L_x_0) ;  /* 0x0000019000007945 */ /* 0x000fe20003800200 */
[----:B------:R-:W1:Y:S01]  /*0050*/  S2R R10, SR_CTAID.X ;  /* 0x00000000000a7919 */ /* 0x000e620000002500 */
[----:B------:R-:W0:Y:S01]  /*0060*/  LDCU UR8, c[0x0][0x360] ;  /* 0x00006c00ff0877ac */ /* 0x000e220008000800 */
[----:B------:R-:W-:Y:S01]  /*0070*/  IMAD.MOV.U32 R14, RZ, RZ, RZ ;  /* 0x000000ffff0e7224 */ /* 0x000fe200078e00ff */
[----:B------:R-:W3:Y:S01]  /*0080*/  LDCU UR4, c[0x0][0x2f8] ;  /* 0x00005f00ff0477ac */ /* 0x000ee20008000800 */
[----:B------:R-:W4:Y:S01]  /*0090*/  LDCU.64 UR6, c[0x0][0x358] ;  /* 0x00006b00ff0677ac */ /* 0x000f220008000a00 */
[----:B0-----:R-:W-:Y:S01]  /*00a0*/  IMAD.U32 R11, RZ, RZ, UR8 ;  /* 0x00000008ff0b7e24 */ /* 0x001fe2000f8e00ff */
[----:B---3--:R-:W-:-:S04]  /*00b0*/  IADD3 R6, P1, PT, R1, UR4, RZ ;  /* 0x0000000401067c10 */ /* 0x008fc8000ff3e0ff */
[----:B--2---:R-:W-:Y:S01]  /*00c0*/  IADD3.X R7, PT, PT, RZ, UR5, RZ, P1, !PT ;  /* 0x00000005ff077c10 */ /* 0x004fe20008ffe4ff */
[----:B-1----:R-:W-:-:S05]  /*00d0*/  IMAD R0, R10, UR8, R15 ;  /* 0x000000080a007c24 */ /* 0x002fca000f8e020f */
[----:B------:R-:W-:-:S13]  /*00e0*/  ISETP.GT.AND P0, PT, R0, 0xbff, PT ;  /* 0x00000bff0000780c */ /* 0x000fda0003f04270 */
[----:B----4-:R-:W-:Y:S05]  /*00f0*/  @P0 BRA `(.L_x_1) ;  /* 0x0000000000340947 */ /* 0x010fea0003800000 */
[----:B------:R-:W0:Y:S01]  /*0100*/  LDC.64 R4, c[0x0][0x380] ;  /* 0x0000e000ff047b82 */ /* 0x000e220000000a00 */
[----:B------:R-:W1:Y:S01]  /*0110*/  LDCU UR4, c[0x0][0x370] ;  /* 0x00006e00ff0477ac */ /* 0x000e620008000800 */
[----:B------:R-:W-:-:S06]  /*0120*/  IMAD.MOV.U32 R14, RZ, RZ, RZ ;  /* 0x000000ffff0e7224 */ /* 0x000fcc00078e00ff */
[----:B------:R-:W2:Y:S01]  /*0130*/  LDC.64 R2, c[0x0][0x388] ;  /* 0x0000e200ff027b82 */ /* 0x000ea20000000a00 */
[----:B-1----:R-:W-:-:S07]  /*0140*/  IMAD R17, R11, UR4, RZ ;  /* 0x000000040b117c24 */ /* 0x002fce000f8e02ff */
.L_x_2:
[----:B0-----:R-:W-:-:S04]  /*0150*/  IMAD.WIDE R8, R0, 0x4, R4 ;  /* 0x0000000400087825 */ /* 0x001fc800078e0204 */
[----:B--2---:R-:W-:Y:S02]  /*0160*/  IMAD.WIDE R12, R0, 0x4, R2 ;  /* 0x00000004000c7825 */ /* 0x004fe400078e0202 */
[----:B------:R-:W2:Y:S04]  /*0170*/  LDG.E R9, desc[UR6][R8.64] ;  /* 0x0000000608097981 */ /* 0x000ea8000c1e1900 */
[----:B------:R-:W2:Y:S01]  /*0180*/  LDG.E R12, desc[UR6][R12.64] ;  /* 0x000000060c0c7981 */ /* 0x000ea2000c1e1900 */
[----:B------:R-:W-:-:S04]  /*0190*/  IADD3 R0, PT, PT, R17, R0, RZ ;  /* 0x0000000011007210 */ /* 0x000fc80007ffe0ff */
[----:B------:R-:W-:Y:S01]  /*01a0*/  ISETP.GE.AND P0, PT, R0, 0xc00, PT ;  /* 0x00000c000000780c */ /* 0x000fe20003f06270 */
[----:B--2---:R-:W-:-:S12]  /*01b0*/  FFMA R14, R9, R12, R14 ;  /* 0x0000000c090e7223 */ /* 0x004fd8000000000e */
[----:B------:R-:W-:Y:S05]  /*01c0*/  @!P0 BRA `(.L_x_2) ;  /* 0xfffffffc00e08947 */ /* 0x000fea000383ffff */
.L_x_1:
[----:B------:R-:W-:Y:S05]  /*01d0*/  BSYNC.RECONVERGENT B0 ;  /* 0x0000000000007941 */ /* 0x000fea0003800200 */
.L_x_0:
[----:B------:R-:W0:Y:S01]  /*01e0*/  S2UR UR5, SR_CgaCtaId ;  /* 0x00000000000579c3 */ /* 0x000e220000008800 */
[----:B------:R-:W-:Y:S01]  /*01f0*/  UMOV UR4, 0x400 ;  /* 0x0000040000047882 */ /* 0x000fe20000000000 */
[----:B------:R-:W-:Y:S02]  /*0200*/  ISETP.GE.U32.AND P1, PT, R11, 0x2, PT ;  /* 0x000000020b00780c */ /* 0x000fe40003f26070 */
[----:B------:R-:W-:Y:S01]  /*0210*/  ISETP.NE.AND P0, PT, R15, RZ, PT ;  /* 0x000000ff0f00720c */ /* 0x000fe20003f05270 */
[----:B0-----:R-:W-:-:S06]  /*0220*/  ULEA UR4, UR5, UR4, 0x18 ;  /* 0x0000000405047291 */ /* 0x001fcc000f8ec0ff */
[----:B------:R-:W-:-:S05]  /*0230*/  LEA R3, R15, UR4, 0x2 ;  /* 0x000000040f037c11 */ /* 0x000fca000f8e10ff */
[----:B------:R0:W-:Y:S01]  /*0240*/  STS [R3], R14 ;  /* 0x0000000e03007388 */ /* 0x0001e20000000800 */
[----:B------:R-:W-:Y:S06]  /*0250*/  BAR.SYNC.DEFER_BLOCKING 0x0 ;  /* 0x0000000000007b1d */ /* 0x000fec0000010000 */
[----:B------:R-:W-:Y:S05]  /*0260*/  @!P1 BRA `(.L_x_3) ;  /* 0x00000000002c9947 */ /* 0x000fea0003800000 */
.L_x_4:
[----:B------:R-:W-:-:S04]  /*0270*/  SHF.R.U32.HI R4, RZ, 0x1, R11 ;  /* 0x00000001ff047819 */ /* 0x000fc8000001160b */
[----:B------:R-:W-:-:S13]  /*0280*/  ISETP.GE.U32.AND P1, PT, R15, R4, PT ;  /* 0x000000040f00720c */ /* 0x000fda0003f26070 */
[----:B------:R-:W-:Y:S01]  /*0290*/  @!P1 IMAD R0, R4, 0x4, R3 ;  /* 0x0000000404009824 */ /* 0x000fe200078e0203 */
[----:B------:R-:W-:Y:S05]  /*02a0*/  @!P1 LDS R5, [R3] ;  /* 0x0000000003059984 */ /* 0x000fea0000000800 */
[----:B------:R-:W1:Y:S02]  /*02b0*/  @!P1 LDS R0, [R0] ;  /* 0x0000000000009984 */ /* 0x000e640000000800 */
[----:B-1----:R-:W-:-:S05]  /*02c0*/  @!P1 FADD R2, R0, R5 ;  /* 0x0000000500029221 */ /* 0x002fca0000000000 */
[----:B------:R1:W-:Y:S01]  /*02d0*/  @!P1 STS [R3], R2 ;  /* 0x0000000203009388 */ /* 0x0003e20000000800 */
[----:B------:R-:W-:Y:S01]  /*02e0*/  BAR.SYNC.DEFER_BLOCKING 0x0 ;  /* 0x0000000000007b1d */ /* 0x000fe20000010000 */
[----:B------:R-:W-:Y:S02]  /*02f0*/  ISETP.GT.U32.AND P1, PT, R11, 0x3, PT ;  /* 0x000000030b00780c */ /* 0x000fe40003f24070 */
[----:B------:R-:W-:-:S11]  /*0300*/  MOV R11, R4 ;  /* 0x00000004000b7202 */ /* 0x000fd60000000f00 */
[----:B-1----:R-:W-:Y:S05]  /*0310*/  @P1 BRA `(.L_x_4) ;  /* 0xfffffffc00d41947 */ /* 0x002fea000383ffff */
.L_x_3:
[----:B------:R-:W-:Y:S05]  /*0320*/  @P0 EXIT ;  /* 0x000000000000094d */ /* 0x000fea0003800000 */
[----:B------:R-:W1:Y:S01]  /*0330*/  S2UR UR5, SR_CgaCtaId ;  /* 0x00000000000579c3 */ /* 0x000e620000008800 */
[----:B------:R-:W-:-:S07]  /*0340*/  UMOV UR4, 0x400 ;  /* 0x0000040000047882 */ /* 0x000fce0000000000 */
[----:B0-----:R-:W0:Y:S01]  /*0350*/  LDC.64 R2, c[0x0][0x390] ;  /* 0x0000e400ff027b82 */ /* 0x001e220000000a00 */
[----:B-1----:R-:W-:Y:S01]  /*0360*/  ULEA UR4, UR5, UR4, 0x18 ;  /* 0x0000000405047291 */ /* 0x002fe2000f8ec0ff */
[----:B0-----:R-:W-:-:S08]  /*0370*/  IMAD.WIDE.U32 R2, R10, 0x4, R2 ;  /* 0x000000040a027825 */ /* 0x001fd000078e0002 */
[----:B------:R-:W0:Y:S01]  /*0380*/  LDS R0, [UR4] ;  /* 0x00000004ff007984 */ /* 0x000e220008000800 */
[----:B------:R-:W-:Y:S01]  /*0390*/  MOV R10, 0x0 ;  /* 0x00000000000a7802 */ /* 0x000fe20000000f00 */
[----:B------:R-:W1:Y:S05]  /*03a0*/  LDCU.64 UR4, c[0x4][0x8] ;  /* 0x01000100ff0477ac */ /* 0x000e6a0008000a00 */
[----:B------:R-:W2:Y:S01]  /*03b0*/  LDC.64 R10, c[0x4][R10] ;  /* 0x010000000a0a7b82 */ /* 0x000ea20000000a00 */
[----:B-1----:R-:W-:Y:S01]  /*03c0*/  IMAD.U32 R4, RZ, RZ, UR4 ;  /* 0x00000004ff047e24 */ /* 0x002fe2000f8e00ff */
[----:B------:R-:W-:Y:S01]  /*03d0*/  MOV R5, UR5 ;  /* 0x0000000500057c02 */ /* 0x000fe20008000f00 */
[----:B0-----:R-:W0:Y:S01]  /*03e0*/  F2F.F64.F32 R8, R0 ;  /* 0x0000000000087310 */ /* 0x001e220000201800 */
[----:B------:R1:W-:Y:S04]  /*03f0*/  STG.E desc[UR6][R2.64], R0 ;  /* 0x0000000002007986 */ /* 0x0003e8000c101906 */
[----:B0-2---:R1:W-:Y:S02]  /*0400*/  STL.64 [R1], R8 ;  /* 0x0000000801007387 */ /* 0x0053e40000100a00 */
[----:B------:R-:W-:-:S07]  /*0410*/  LEPC R20, `(.L_x_5) ;  /* 0x000000001014794e */ /* 0x000fce0000000000 */
[----:B-1----:R-:W-:Y:S05]  /*0420*/  CALL.ABS.NOINC R10 ;  /* 0x000000000a007343 */ /* 0x002fea0003c00000 */
.L_x_5:
[----:B------:R-:W-:Y:S05]  /*0430*/  EXIT ;  /* 0x000000000000794d */ /* 0x000fea0003800000 */
.L_x_6:
[----:B------:R-:W-:-:S00]  /*0440*/  BRA `(.L_x_6) ;  /* 0xfffffffc00fc7947 */ /* 0x000fc0000383ffff */
[----:B------:R-:W-:-:S00]  /*0450*/  NOP ;  /* 0x0000000000007918 */ /* 0x000fc00000000000 */
        /* <DEDUP_REMOVED lines=10> */
.L_x_7:


//--------------------- .nv.global.init           --------------------------
	.section	.nv.global.init,"aw",@progbits
.nv.global.init:
	.type		$str,@object
	.size		$str,(.L_0 - $str)
$str:
        /*0000*/ 	.byte	0x25, 0x66, 0x0a, 0x00
.L_0:


//--------------------- .nv.shared._Z3dotPfS_S_   --------------------------
	.section	.nv.shared._Z3dotPfS_S_,"aw",@nobits
	.sectionflags	@""
	.align	4
.nv.shared._Z3dotPfS_S_:
	.zero		2048


//--------------------- .nv.shared.reserved.0     --------------------------
	.section	.nv.shared.reserved.0,"aw",@nobits
	.weak		__nv_reservedSMEM_offset_0_alias
	.size		__nv_reservedSMEM_offset_0_alias, 0, 64
	.other		__nv_reservedSMEM_offset_0_alias,@"STO_CUDA_RESERVED_SHARED STV_DEFAULT"
__nv_reservedSMEM_offset_0_alias:
	.zero		0
	.zero		64


//--------------------- .nv.constant0._Z3dotPfS_S_ --------------------------
	.section	.nv.constant0._Z3dotPfS_S_,"a",@progbits
	.sectionflags	@""
	.align	4
.nv.constant0._Z3dotPfS_S_:
	.zero		920


//--------------------- SYMBOLS --------------------------

	.type		.nv.reservedSmem.offset0,@object
	.size		.nv.reservedSmem.offset0,0x4
	.type		.nv.reservedSmem.cap,@object
	.size		.nv.reservedSmem.cap,0x4
	.type		vprintf,@function
